//
// Generated by NVIDIA NVVM Compiler
//
// Compiler Build ID: CL-36424714
// Cuda compilation tools, release 13.0, V13.0.88
// Based on NVVM 20.0.0
//

.version 9.0
.target sm_100
.address_size 64

	// .globl	_Z9reduce_v3ILi256EEvPfS0_i
// _ZZ9reduce_v3ILi256EEvPfS0_iE2sm has been demoted

.visible .entry _Z9reduce_v3ILi256EEvPfS0_i(
	.param .u64 .ptr .align 1 _Z9reduce_v3ILi256EEvPfS0_i_param_0,
	.param .u64 .ptr .align 1 _Z9reduce_v3ILi256EEvPfS0_i_param_1,
	.param .u32 _Z9reduce_v3ILi256EEvPfS0_i_param_2
)
{
	.reg .pred 	%p<5>;
	.reg .b32 	%r<16>;
	.reg .b32 	%f<8>;
	.reg .b64 	%rd<11>;
	// demoted variable
	.shared .align 4 .b8 _ZZ9reduce_v3ILi256EEvPfS0_iE2sm[1024];
	ld.param.u64 	%rd2, [_Z9reduce_v3ILi256EEvPfS0_i_param_0];
	ld.param.u64 	%rd1, [_Z9reduce_v3ILi256EEvPfS0_i_param_1];
	cvta.to.global.u64 	%rd3, %rd2;
	mov.u32 	%r1, %ctaid.x;
	mov.u32 	%r15, %ntid.x;
	mul.lo.s32 	%r7, %r15, %r1;
	shl.b32 	%r8, %r7, 1;
	mov.u32 	%r3, %tid.x;
	add.s32 	%r9, %r8, %r3;
	mul.wide.s32 	%rd4, %r9, 4;
	add.s64 	%rd5, %rd3, %rd4;
	ld.global.f32 	%f1, [%rd5];
	add.s32 	%r10, %r9, %r15;
	mul.wide.u32 	%rd6, %r10, 4;
	add.s64 	%rd7, %rd3, %rd6;
	ld.global.f32 	%f2, [%rd7];
	add.f32 	%f3, %f1, %f2;
	shl.b32 	%r11, %r3, 2;
	mov.u32 	%r12, _ZZ9reduce_v3ILi256EEvPfS0_iE2sm;
	add.s32 	%r4, %r12, %r11;
	st.shared.f32 	[%r4], %f3;
	bar.sync 	0;
	setp.lt.u32 	%p1, %r15, 2;
	@%p1 bra 	$L__BB0_4;
$L__BB0_1:
	shr.u32 	%r6, %r15, 1;
	setp.ge.u32 	%p2, %r3, %r6;
	@%p2 bra 	$L__BB0_3;
	shl.b32 	%r13, %r6, 2;
	add.s32 	%r14, %r4, %r13;
	ld.shared.f32 	%f4, [%r14];
	ld.shared.f32 	%f5, [%r4];
	add.f32 	%f6, %f4, %f5;
	st.shared.f32 	[%r4], %f6;
$L__BB0_3:
	bar.sync 	0;
	setp.gt.u32 	%p3, %r15, 3;
	mov.u32 	%r15, %r6;
	@%p3 bra 	$L__BB0_1;
$L__BB0_4:
	setp.ne.s32 	%p4, %r3, 0;
	@%p4 bra 	$L__BB0_6;
	ld.shared.f32 	%f7, [_ZZ9reduce_v3ILi256EEvPfS0_iE2sm];
	cvta.to.global.u64 	%rd8, %rd1;
	mul.wide.u32 	%rd9, %r1, 4;
	add.s64 	%rd10, %rd8, %rd9;
	st.global.f32 	[%rd10], %f7;
$L__BB0_6:
	ret;

}


// ===== COMPILED SASS (sm_100) =====

	.target	sm_100

	.elftype	@"ET_EXEC"


//--------------------- .note.nv.tkinfo           --------------------------
	.section	.note.nv.tkinfo,"",@"SHT_NOTE"
	.sectionflags	@"SHF_NOTE_NV_TKINFO"
	.tkinfo
        /*0018*/ 	.word	0x00000002
        /*0030*/ 	.string	""
        /*0030*/ 	.string	"ptxas"
        /*0030*/ 	.string	"Cuda compilation tools, release 13.0, V13.0.88"
        /*0030*/ 	.string	"Build cuda_13.0.r13.0/compiler.36424714_0"
        /*0030*/ 	.string	"-arch sm_100 -m 64 "



//--------------------- .note.nv.cuinfo           --------------------------
	.section	.note.nv.cuinfo,"",@"SHT_NOTE"
	.sectionflags	@"SHF_NOTE_NV_CUINFO"
        /*0018*/ 	.short	0x0002
        /*001a*/ 	.short	0x0064
        /*001c*/ 	.short	0x0082
	.zero		2


//--------------------- .nv.info                  --------------------------
	.section	.nv.info,"",@"SHT_CUDA_INFO"
	.align	4


	//----- nvinfo : EIATTR_REGCOUNT
	.align		4
        /*0000*/ 	.byte	0x04, 0x2f
        /*0002*/ 	.short	(.L_1 - .L_0)
	.align		4
.L_0:
        /*0004*/ 	.word	index@(_Z9reduce_v3ILi256EEvPfS0_i)
        /*0008*/ 	.word	0x0000000e


	//----- nvinfo : EIATTR_FRAME_SIZE
	.align		4
.L_1:
        /*000c*/ 	.byte	0x04, 0x11
        /*000e*/ 	.short	(.L_3 - .L_2)
	.align		4
.L_2:
        /*0010*/ 	.word	index@(_Z9reduce_v3ILi256EEvPfS0_i)
        /*0014*/ 	.word	0x00000000


	//----- nvinfo : EIATTR_MIN_STACK_SIZE
	.align		4
.L_3:
        /*0018*/ 	.byte	0x04, 0x12
        /*001a*/ 	.short	(.L_5 - .L_4)
	.align		4
.L_4:
        /*001c*/ 	.word	index@(_Z9reduce_v3ILi256EEvPfS0_i)
        /*0020*/ 	.word	0x00000000
.L_5:


//--------------------- .nv.compat                --------------------------
	.section	.nv.compat,"",@"SHT_CUDA_COMPAT_INFO"
	.align	4
        /*0000*/ 	.byte	0x02, 0x09, 0x00, 0x00, 0x02, 0x02, 0x01, 0x00, 0x02, 0x05, 0x05, 0x00, 0x03, 0x07, 0x01, 0x01
        /*0010*/ 	.byte	0x02, 0x03, 0x00, 0x00, 0x02, 0x06, 0x01, 0x00, 0x04, 0x0b, 0x08, 0x00, 0x09, 0x00, 0x00, 0x00
        /*0020*/ 	.byte	0x00, 0x00, 0x00, 0x00


//--------------------- .nv.info._Z9reduce_v3ILi256EEvPfS0_i --------------------------
	.section	.nv.info._Z9reduce_v3ILi256EEvPfS0_i,"",@"SHT_CUDA_INFO"
	.sectionflags	@""
	.align	4


	//----- nvinfo : EIATTR_CUDA_API_VERSION
	.align		4
        /*0000*/ 	.byte	0x04, 0x37
        /*0002*/ 	.short	(.L_7 - .L_6)
.L_6:
        /*0004*/ 	.word	0x00000082


	//----- nvinfo : EIATTR_KPARAM_INFO
	.align		4
.L_7:
        /*0008*/ 	.byte	0x04, 0x17
        /*000a*/ 	.short	(.L_9 - .L_8)
.L_8:
        /*000c*/ 	.word	0x00000000
        /*0010*/ 	.short	0x0002
        /*0012*/ 	.short	0x0010
        /*0014*/ 	.byte	0x00, 0xf0, 0x11, 0x00


	//----- nvinfo : EIATTR_KPARAM_INFO
	.align		4
.L_9:
        /*0018*/ 	.byte	0x04, 0x17
        /*001a*/ 	.short	(.L_11 - .L_10)
.L_10:
        /*001c*/ 	.word	0x00000000
        /*0020*/ 	.short	0x0001
        /*0022*/ 	.short	0x0008
        /*0024*/ 	.byte	0x00, 0xf5, 0x21, 0x00


	//----- nvinfo : EIATTR_KPARAM_INFO
	.align		4
.L_11:
        /*0028*/ 	.byte	0x04, 0x17
        /*002a*/ 	.short	(.L_13 - .L_12)
.L_12:
        /*002c*/ 	.word	0x00000000
        /*0030*/ 	.short	0x0000
        /*0032*/ 	.short	0x0000
        /*0034*/ 	.byte	0x00, 0xf5, 0x21, 0x00


	//----- nvinfo : EIATTR_SPARSE_MMA_MASK
	.align		4
.L_13:
        /*0038*/ 	.byte	0x03, 0x50
        /*003a*/ 	.short	0x0000


	//----- nvinfo : EIATTR_MAXREG_COUNT
	.align		4
        /*003c*/ 	.byte	0x03, 0x1b
        /*003e*/ 	.short	0x00ff


	//----- nvinfo : EIATTR_NUM_BARRIERS
	.align		4
        /*0040*/ 	.byte	0x02, 0x4c
        /*0042*/ 	.byte	0x01
	.zero		1


	//----- nvinfo : EIATTR_MERCURY_ISA_VERSION
	.align		4
        /*0044*/ 	.byte	0x03, 0x5f
        /*0046*/ 	.short	0x0101


	//----- nvinfo : EIATTR_VRC_CTA_INIT_COUNT
	.align		4
        /*0048*/ 	.byte	0x02, 0x4a
	.zero		1
	.zero		1


	//----- nvinfo : EIATTR_EXIT_INSTR_OFFSETS
	.align		4
        /*004c*/ 	.byte	0x04, 0x1c
        /*004e*/ 	.short	(.L_15 - .L_14)


	//   ....[0]....
.L_14:
        /*0050*/ 	.word	0x00000230


	//   ....[1]....
        /*0054*/ 	.word	0x000002b0


	//----- nvinfo : EIATTR_CBANK_PARAM_SIZE
	.align		4
.L_15:
        /*0058*/ 	.byte	0x03, 0x19
        /*005a*/ 	.short	0x0014


	//----- nvinfo : EIATTR_PARAM_CBANK
	.align		4
        /*005c*/ 	.byte	0x04, 0x0a
        /*005e*/ 	.short	(.L_17 - .L_16)
	.align		4
.L_16:
        /*0060*/ 	.word	index@(.nv.constant0._Z9reduce_v3ILi256EEvPfS0_i)
        /*0064*/ 	.short	0x0380
        /*0066*/ 	.short	0x0014


	//----- nvinfo : EIATTR_SW_WAR
	.align		4
.L_17:
        /*0068*/ 	.byte	0x04, 0x36
        /*006a*/ 	.short	(.L_19 - .L_18)
.L_18:
        /*006c*/ 	.word	0x00000008
.L_19:


//--------------------- .nv.callgraph             --------------------------
	.section	.nv.callgraph,"",@"SHT_CUDA_CALLGRAPH"
	.align	4
	.sectionentsize	8
	.align		4
        /*0000*/ 	.word	0x00000000
	.align		4
        /*0004*/ 	.word	0xffffffff
	.align		4
        /*0008*/ 	.word	0x00000000
	.align		4
        /*000c*/ 	.word	0xfffffffe
	.align		4
        /*0010*/ 	.word	0x00000000
	.align		4
        /*0014*/ 	.word	0xfffffffd
	.align		4
        /*0018*/ 	.word	0x00000000
	.align		4
        /*001c*/ 	.word	0xfffffffc


//--------------------- .text._Z9reduce_v3ILi256EEvPfS0_i --------------------------
	.section	.text._Z9reduce_v3ILi256EEvPfS0_i,"ax",@progbits
	.align	128
        .global         _Z9reduce_v3ILi256EEvPfS0_i
        .type           _Z9reduce_v3ILi256EEvPfS0_i,@function
        .size           _Z9reduce_v3ILi256EEvPfS0_i,(.L_x_3 - _Z9reduce_v3ILi256EEvPfS0_i)
        .other          _Z9reduce_v3ILi256EEvPfS0_i,@"STO_CUDA_ENTRY STV_DEFAULT"
_Z9reduce_v3ILi256EEvPfS0_i:
.text._Z9reduce_v3ILi256EEvPfS0_i:
[----:B------:R-:W-:Y:S01]  /*0000*/  LDC R1, c[0x0][0x37c] ;  /* 0x0000df00ff017b82 */ /* 0x000fe20000000800 */
[----:B------:R-:W0:Y:S01]  /*0010*/  S2R R9, SR_CTAID.X ;  /* 0x0000000000097919 */ /* 0x000e220000002500 */
[----:B------:R-:W0:Y:S06]  /*0020*/  LDCU UR8, c[0x0][0x360] ;  /* 0x00006c00ff0877ac */ /* 0x000e2c0008000800 */
[----:B------:R-:W1:Y:S01]  /*0030*/  LDC.64 R4, c[0x0][0x380] ;  /* 0x0000e000ff047b82 */ /* 0x000e620000000a00 */
[----:B------:R-:W2:Y:S01]  /*0040*/  S2R R11, SR_TID.X ;  /* 0x00000000000b7919 */ /* 0x000ea20000002100 */
[----:B------:R-:W3:Y:S01]  /*0050*/  LDCU.64 UR6, c[0x0][0x358] ;  /* 0x00006b00ff0677ac */ /* 0x000ee20008000a00 */
[----:B0-----:R-:W-:-:S05]  /*0060*/  IMAD R0, R9, UR8, RZ ;  /* 0x0000000809007c24 */ /* 0x001fca000f8e02ff */
[----:B--2---:R-:W-:-:S04]  /*0070*/  LEA R3, R0, R11, 0x1 ;  /* 0x0000000b00037211 */ /* 0x004fc800078e08ff */
[C---:B------:R-:W-:Y:S01]  /*0080*/  IADD3 R7, PT, PT, R3.reuse, UR8, RZ ;  /* 0x0000000803077c10 */ /* 0x040fe2000fffe0ff */
[----:B-1----:R-:W-:-:S04]  /*0090*/  IMAD.WIDE R2, R3, 0x4, R4 ;  /* 0x0000000403027825 */ /* 0x002fc800078e0204 */
[----:B------:R-:W-:Y:S02]  /*00a0*/  IMAD.WIDE.U32 R4, R7, 0x4, R4 ;  /* 0x0000000407047825 */ /* 0x000fe400078e0004 */
[----:B---3--:R-:W2:Y:S04]  /*00b0*/  LDG.E R2, desc[UR6][R2.64] ;  /* 0x0000000602027981 */ /* 0x008ea8000c1e1900 */
[----:B------:R-:W2:Y:S01]  /*00c0*/  LDG.E R5, desc[UR6][R4.64] ;  /* 0x0000000604057981 */ /* 0x000ea2000c1e1900 */
[----:B------:R-:W0:Y:S01]  /*00d0*/  S2UR UR5, SR_CgaCtaId ;  /* 0x00000000000579c3 */ /* 0x000e220000008800 */
[----:B------:R-:W-:Y:S01]  /*00e0*/  UMOV UR4, 0x400 ;  /* 0x0000040000047882 */ /* 0x000fe20000000000 */
[----:B------:R-:W-:Y:S01]  /*00f0*/  UISETP.GE.U32.AND UP0, UPT, UR8, 0x2, UPT ;  /* 0x000000020800788c */ /* 0x000fe2000bf06070 */
[----:B------:R-:W-:Y:S01]  /*0100*/  ISETP.NE.AND P0, PT, R11, RZ, PT ;  /* 0x000000ff0b00720c */ /* 0x000fe20003f05270 */
[----:B0-----:R-:W-:-:S06]  /*0110*/  ULEA UR4, UR5, UR4, 0x18 ;  /* 0x0000000405047291 */ /* 0x001fcc000f8ec0ff */
[----:B------:R-:W-:Y:S01]  /*0120*/  LEA R7, R11, UR4, 0x2 ;  /* 0x000000040b077c11 */ /* 0x000fe2000f8e10ff */
[----:B--2---:R-:W-:-:S05]  /*0130*/  FADD R0, R2, R5 ;  /* 0x0000000502007221 */ /* 0x004fca0000000000 */
[----:B------:R0:W-:Y:S01]  /*0140*/  STS [R7], R0 ;  /* 0x0000000007007388 */ /* 0x0001e20000000800 */
[----:B------:R-:W-:Y:S06]  /*0150*/  BAR.SYNC.DEFER_BLOCKING 0x0 ;  /* 0x0000000000007b1d */ /* 0x000fec0000010000 */
[----:B------:R-:W-:Y:S05]  /*0160*/  BRA.U !UP0, `(.L_x_0) ;  /* 0x0000000108307547 */ /* 0x000fea000b800000 */
[----:B0-----:R-:W-:-:S07]  /*0170*/  IMAD.U32 R0, RZ, RZ, UR8 ;  /* 0x00000008ff007e24 */ /* 0x001fce000f8e00ff */
.L_x_1:
[----:B------:R-:W-:-:S04]  /*0180*/  SHF.R.U32.HI R6, RZ, 0x1, R0 ;  /* 0x00000001ff067819 */ /* 0x000fc80000011600 */
[----:B------:R-:W-:-:S13]  /*0190*/  ISETP.GE.U32.AND P1, PT, R11, R6, PT ;  /* 0x000000060b00720c */ /* 0x000fda0003f26070 */
[----:B------:R-:W-:Y:S01]  /*01a0*/  @!P1 LEA R2, R6, R7, 0x2 ;  /* 0x0000000706029211 */ /* 0x000fe200078e10ff */
[----:B------:R-:W-:Y:S05]  /*01b0*/  @!P1 LDS R3, [R7] ;  /* 0x0000000007039984 */ /* 0x000fea0000000800 */
[----:B------:R-:W0:Y:S02]  /*01c0*/  @!P1 LDS R2, [R2] ;  /* 0x0000000002029984 */ /* 0x000e240000000800 */
[----:B0-----:R-:W-:-:S05]  /*01d0*/  @!P1 FADD R4, R2, R3 ;  /* 0x0000000302049221 */ /* 0x001fca0000000000 */
[----:B------:R1:W-:Y:S01]  /*01e0*/  @!P1 STS [R7], R4 ;  /* 0x0000000407009388 */ /* 0x0003e20000000800 */
[----:B------:R-:W-:Y:S01]  /*01f0*/  BAR.SYNC.DEFER_BLOCKING 0x0 ;  /* 0x0000000000007b1d */ /* 0x000fe20000010000 */
[----:B------:R-:W-:Y:S01]  /*0200*/  ISETP.GT.U32.AND P1, PT, R0, 0x3, PT ;  /* 0x000000030000780c */ /* 0x000fe20003f24070 */
[----:B------:R-:W-:-:S12]  /*0210*/  IMAD.MOV.U32 R0, RZ, RZ, R6 ;  /* 0x000000ffff007224 */ /* 0x000fd800078e0006 */
[----:B-1----:R-:W-:Y:S05]  /*0220*/  @P1 BRA `(.L_x_1) ;  /* 0xfffffffc00d41947 */ /* 0x002fea000383ffff */
.L_x_0:
[----:B------:R-:W-:Y:S05]  /*0230*/  @P0 EXIT ;  /* 0x000000000000094d */ /* 0x000fea0003800000 */
[----:B------:R-:W1:Y:S01]  /*0240*/  S2UR UR5, SR_CgaCtaId ;  /* 0x00000000000579c3 */ /* 0x000e620000008800 */
[----:B------:R-:W-:-:S07]  /*0250*/  UMOV UR4, 0x400 ;  /* 0x0000040000047882 */ /* 0x000fce0000000000 */
[----:B------:R-:W2:Y:S01]  /*0260*/  LDC.64 R2, c[0x0][0x388] ;  /* 0x0000e200ff027b82 */ /* 0x000ea20000000a00 */
[----:B-1----:R-:W-:Y:S01]  /*0270*/  ULEA UR4, UR5, UR4, 0x18 ;  /* 0x0000000405047291 */ /* 0x002fe2000f8ec0ff */
[----:B--2---:R-:W-:-:S08]  /*0280*/  IMAD.WIDE.U32 R2, R9, 0x4, R2 ;  /* 0x0000000409027825 */ /* 0x004fd000078e0002 */
[----:B------:R-:W1:Y:S04]  /*0290*/  LDS R5, [UR4] ;  /* 0x00000004ff057984 */ /* 0x000e680008000800 */
[----:B-1----:R-:W-:Y:S01]  /*02a0*/  STG.E desc[UR6][R2.64], R5 ;  /* 0x0000000502007986 */ /* 0x002fe2000c101906 */
[----:B------:R-:W-:Y:S05]  /*02b0*/  EXIT ;  /* 0x000000000000794d */ /* 0x000fea0003800000 */
.L_x_2:
[----:B------:R-:W-:-:S00]  /*02c0*/  BRA `(.L_x_2) ;  /* 0xfffffffc00fc7947 */ /* 0x000fc0000383ffff */
[----:B------:R-:W-:-:S00]  /*02d0*/  NOP ;  /* 0x0000000000007918 */ /* 0x000fc00000000000 */
        /* <DEDUP_REMOVED lines=10> */
.L_x_3:


//--------------------- .nv.shared._Z9reduce_v3ILi256EEvPfS0_i --------------------------
	.section	.nv.shared._Z9reduce_v3ILi256EEvPfS0_i,"aw",@nobits
	.sectionflags	@""
	.align	4
.nv.shared._Z9reduce_v3ILi256EEvPfS0_i:
	.zero		2048


//--------------------- .nv.shared.reserved.0     --------------------------
	.section	.nv.shared.reserved.0,"aw",@nobits
	.weak		__nv_reservedSMEM_offset_0_alias
	.size		__nv_reservedSMEM_offset_0_alias, 0, 64
	.other		__nv_reservedSMEM_offset_0_alias,@"STO_CUDA_RESERVED_SHARED STV_DEFAULT"
__nv_reservedSMEM_offset_0_alias:
	.zero		0
	.zero		64


//--------------------- .nv.constant0._Z9reduce_v3ILi256EEvPfS0_i --------------------------
	.section	.nv.constant0._Z9reduce_v3ILi256EEvPfS0_i,"a",@progbits
	.sectionflags	@""
	.align	4
.nv.constant0._Z9reduce_v3ILi256EEvPfS0_i:
	.zero		916


//--------------------- SYMBOLS --------------------------

	.type		.nv.reservedSmem.offset0,@object
	.size		.nv.reservedSmem.offset0,0x4
	.type		.nv.reservedSmem.cap,@object
	.size		.nv.reservedSmem.cap,0x4
